//
// Generated by NVIDIA NVVM Compiler
//
// Compiler Build ID: CL-36424714
// Cuda compilation tools, release 13.0, V13.0.88
// Based on NVVM 20.0.0
//

.version 9.0
.target sm_100
.address_size 64

	// .globl	_Z6stridePdi

.visible .entry _Z6stridePdi(
	.param .u64 .ptr .align 1 _Z6stridePdi_param_0,
	.param .u32 _Z6stridePdi_param_1
)
{
	.reg .b32 	%r<7>;
	.reg .b64 	%rd<5>;
	.reg .b64 	%fd<3>;

	ld.param.u64 	%rd1, [_Z6stridePdi_param_0];
	ld.param.u32 	%r1, [_Z6stridePdi_param_1];
	cvta.to.global.u64 	%rd2, %rd1;
	mov.u32 	%r2, %ntid.x;
	mov.u32 	%r3, %ctaid.x;
	mov.u32 	%r4, %tid.x;
	mad.lo.s32 	%r5, %r2, %r3, %r4;
	mul.lo.s32 	%r6, %r1, %r5;
	mul.wide.s32 	%rd3, %r6, 8;
	add.s64 	%rd4, %rd2, %rd3;
	ld.global.f64 	%fd1, [%rd4];
	add.f64 	%fd2, %fd1, 0d3FF0000000000000;
	st.global.f64 	[%rd4], %fd2;
	ret;

}


// ===== COMPILED SASS (sm_100) =====

	.target	sm_100

	.elftype	@"ET_EXEC"


//--------------------- .note.nv.tkinfo           --------------------------
	.section	.note.nv.tkinfo,"",@"SHT_NOTE"
	.sectionflags	@"SHF_NOTE_NV_TKINFO"
	.tkinfo
        /*0018*/ 	.word	0x00000002
        /*0030*/ 	.string	""
        /*0030*/ 	.string	"ptxas"
        /*0030*/ 	.string	"Cuda compilation tools, release 13.0, V13.0.88"
        /*0030*/ 	.string	"Build cuda_13.0.r13.0/compiler.36424714_0"
        /*0030*/ 	.string	"-arch sm_100 -m 64 "



//--------------------- .note.nv.cuinfo           --------------------------
	.section	.note.nv.cuinfo,"",@"SHT_NOTE"
	.sectionflags	@"SHF_NOTE_NV_CUINFO"
        /*0018*/ 	.short	0x0002
        /*001a*/ 	.short	0x0064
        /*001c*/ 	.short	0x0082
	.zero		2


//--------------------- .nv.info                  --------------------------
	.section	.nv.info,"",@"SHT_CUDA_INFO"
	.align	4


	//----- nvinfo : EIATTR_REGCOUNT
	.align		4
        /*0000*/ 	.byte	0x04, 0x2f
        /*0002*/ 	.short	(.L_1 - .L_0)
	.align		4
.L_0:
        /*0004*/ 	.word	index@(_Z6stridePdi)
        /*0008*/ 	.word	0x00000008


	//----- nvinfo : EIATTR_FRAME_SIZE
	.align		4
.L_1:
        /*000c*/ 	.byte	0x04, 0x11
        /*000e*/ 	.short	(.L_3 - .L_2)
	.align		4
.L_2:
        /*0010*/ 	.word	index@(_Z6stridePdi)
        /*0014*/ 	.word	0x00000000


	//----- nvinfo : EIATTR_MIN_STACK_SIZE
	.align		4
.L_3:
        /*0018*/ 	.byte	0x04, 0x12
        /*001a*/ 	.short	(.L_5 - .L_4)
	.align		4
.L_4:
        /*001c*/ 	.word	index@(_Z6stridePdi)
        /*0020*/ 	.word	0x00000000
.L_5:


//--------------------- .nv.compat                --------------------------
	.section	.nv.compat,"",@"SHT_CUDA_COMPAT_INFO"
	.align	4
        /*0000*/ 	.byte	0x02, 0x09, 0x00, 0x00, 0x02, 0x02, 0x01, 0x00, 0x02, 0x05, 0x05, 0x00, 0x03, 0x07, 0x01, 0x01
        /*0010*/ 	.byte	0x02, 0x03, 0x00, 0x00, 0x02, 0x06, 0x01, 0x00, 0x04, 0x0b, 0x08, 0x00, 0x01, 0x00, 0x00, 0x00
        /*0020*/ 	.byte	0x00, 0x00, 0x00, 0x00


//--------------------- .nv.info._Z6stridePdi     --------------------------
	.section	.nv.info._Z6stridePdi,"",@"SHT_CUDA_INFO"
	.sectionflags	@""
	.align	4


	//----- nvinfo : EIATTR_CUDA_API_VERSION
	.align		4
        /*0000*/ 	.byte	0x04, 0x37
        /*0002*/ 	.short	(.L_7 - .L_6)
.L_6:
        /*0004*/ 	.word	0x00000082


	//----- nvinfo : EIATTR_KPARAM_INFO
	.align		4
.L_7:
        /*0008*/ 	.byte	0x04, 0x17
        /*000a*/ 	.short	(.L_9 - .L_8)
.L_8:
        /*000c*/ 	.word	0x00000000
        /*0010*/ 	.short	0x0001
        /*0012*/ 	.short	0x0008
        /*0014*/ 	.byte	0x00, 0xf0, 0x11, 0x00


	//----- nvinfo : EIATTR_KPARAM_INFO
	.align		4
.L_9:
        /*0018*/ 	.byte	0x04, 0x17
        /*001a*/ 	.short	(.L_11 - .L_10)
.L_10:
        /*001c*/ 	.word	0x00000000
        /*0020*/ 	.short	0x0000
        /*0022*/ 	.short	0x0000
        /*0024*/ 	.byte	0x00, 0xf5, 0x21, 0x00


	//----- nvinfo : EIATTR_SPARSE_MMA_MASK
	.align		4
.L_11:
        /*0028*/ 	.byte	0x03, 0x50
        /*002a*/ 	.short	0x0000


	//----- nvinfo : EIATTR_MAXREG_COUNT
	.align		4
        /*002c*/ 	.byte	0x03, 0x1b
        /*002e*/ 	.short	0x00ff


	//----- nvinfo : EIATTR_MERCURY_ISA_VERSION
	.align		4
        /*0030*/ 	.byte	0x03, 0x5f
        /*0032*/ 	.short	0x0101


	//----- nvinfo : EIATTR_VRC_CTA_INIT_COUNT
	.align		4
        /*0034*/ 	.byte	0x02, 0x4a
	.zero		1
	.zero		1


	//----- nvinfo : EIATTR_EXIT_INSTR_OFFSETS
	.align		4
        /*0038*/ 	.byte	0x04, 0x1c
        /*003a*/ 	.short	(.L_13 - .L_12)


	//   ....[0]....
.L_12:
        /*003c*/ 	.word	0x000000d0


	//----- nvinfo : EIATTR_CBANK_PARAM_SIZE
	.align		4
.L_13:
        /*0040*/ 	.byte	0x03, 0x19
        /*0042*/ 	.short	0x000c


	//----- nvinfo : EIATTR_PARAM_CBANK
	.align		4
        /*0044*/ 	.byte	0x04, 0x0a
        /*0046*/ 	.short	(.L_15 - .L_14)
	.align		4
.L_14:
        /*0048*/ 	.word	index@(.nv.constant0._Z6stridePdi)
        /*004c*/ 	.short	0x0380
        /*004e*/ 	.short	0x000c


	//----- nvinfo : EIATTR_SW_WAR
	.align		4
.L_15:
        /*0050*/ 	.byte	0x04, 0x36
        /*0052*/ 	.short	(.L_17 - .L_16)
.L_16:
        /*0054*/ 	.word	0x00000008
.L_17:


//--------------------- .nv.callgraph             --------------------------
	.section	.nv.callgraph,"",@"SHT_CUDA_CALLGRAPH"
	.align	4
	.sectionentsize	8
	.align		4
        /*0000*/ 	.word	0x00000000
	.align		4
        /*0004*/ 	.word	0xffffffff
	.align		4
        /*0008*/ 	.word	0x00000000
	.align		4
        /*000c*/ 	.word	0xfffffffe
	.align		4
        /*0010*/ 	.word	0x00000000
	.align		4
        /*0014*/ 	.word	0xfffffffd
	.align		4
        /*0018*/ 	.word	0x00000000
	.align		4
        /*001c*/ 	.word	0xfffffffc


//--------------------- .text._Z6stridePdi        --------------------------
	.section	.text._Z6stridePdi,"ax",@progbits
	.align	128
        .global         _Z6stridePdi
        .type           _Z6stridePdi,@function
        .size           _Z6stridePdi,(.L_x_1 - _Z6stridePdi)
        .other          _Z6stridePdi,@"STO_CUDA_ENTRY STV_DEFAULT"
_Z6stridePdi:
.text._Z6stridePdi:
[----:B------:R-:W-:Y:S01]  /*0000*/  LDC R1, c[0x0][0x37c] ;  /* 0x0000df00ff017b82 */ /* 0x000fe20000000800 */
[----:B------:R-:W0:Y:S01]  /*0010*/  S2R R0, SR_CTAID.X ;  /* 0x0000000000007919 */ /* 0x000e220000002500 */
[----:B------:R-:W0:Y:S06]  /*0020*/  LDCU UR6, c[0x0][0x360] ;  /* 0x00006c00ff0677ac */ /* 0x000e2c0008000800 */
[----:B------:R-:W1:Y:S01]  /*0030*/  LDC.64 R2, c[0x0][0x380] ;  /* 0x0000e000ff027b82 */ /* 0x000e620000000a00 */
[----:B------:R-:W0:Y:S01]  /*0040*/  S2R R5, SR_TID.X ;  /* 0x0000000000057919 */ /* 0x000e220000002100 */
[----:B------:R-:W2:Y:S01]  /*0050*/  LDCU UR7, c[0x0][0x388] ;  /* 0x00007100ff0777ac */ /* 0x000ea20008000800 */
[----:B------:R-:W3:Y:S01]  /*0060*/  LDCU.64 UR4, c[0x0][0x358] ;  /* 0x00006b00ff0477ac */ /* 0x000ee20008000a00 */
[----:B0-----:R-:W-:-:S04]  /*0070*/  IMAD R0, R0, UR6, R5 ;  /* 0x0000000600007c24 */ /* 0x001fc8000f8e0205 */
[----:B--2---:R-:W-:-:S04]  /*0080*/  IMAD R5, R0, UR7, RZ ;  /* 0x0000000700057c24 */ /* 0x004fc8000f8e02ff */
[----:B-1----:R-:W-:-:S05]  /*0090*/  IMAD.WIDE R2, R5, 0x8, R2 ;  /* 0x0000000805027825 */ /* 0x002fca00078e0202 */
[----:B---3--:R-:W2:Y:S02]  /*00a0*/  LDG.E.64 R4, desc[UR4][R2.64] ;  /* 0x0000000402047981 */ /* 0x008ea4000c1e1b00 */
[----:B--2---:R-:W-:-:S07]  /*00b0*/  DADD R4, R4, 1 ;  /* 0x3ff0000004047429 */ /* 0x004fce0000000000 */
[----:B------:R-:W-:Y:S01]  /*00c0*/  STG.E.64 desc[UR4][R2.64], R4 ;  /* 0x0000000402007986 */ /* 0x000fe2000c101b04 */
[----:B------:R-:W-:Y:S05]  /*00d0*/  EXIT ;  /* 0x000000000000794d */ /* 0x000fea0003800000 */
.L_x_0:
[----:B------:R-:W-:-:S00]  /*00e0*/  BRA `(.L_x_0) ;  /* 0xfffffffc00fc7947 */ /* 0x000fc0000383ffff */
[----:B------:R-:W-:-:S00]  /*00f0*/  NOP ;  /* 0x0000000000007918 */ /* 0x000fc00000000000 */
        /* <DEDUP_REMOVED lines=8> */
.L_x_1:


//--------------------- .nv.shared.reserved.0     --------------------------
	.section	.nv.shared.reserved.0,"aw",@nobits
	.weak		__nv_reservedSMEM_offset_0_alias
	.size		__nv_reservedSMEM_offset_0_alias, 0, 64
	.other		__nv_reservedSMEM_offset_0_alias,@"STO_CUDA_RESERVED_SHARED STV_DEFAULT"
__nv_reservedSMEM_offset_0_alias:
	.zero		0
	.zero		64


//--------------------- .nv.constant0._Z6stridePdi --------------------------
	.section	.nv.constant0._Z6stridePdi,"a",@progbits
	.sectionflags	@""
	.align	4
.nv.constant0._Z6stridePdi:
	.zero		908


//--------------------- SYMBOLS --------------------------

	.type		.nv.reservedSmem.offset0,@object
	.size		.nv.reservedSmem.offset0,0x4
